	.headerflags	@"EF_CUDA_TEXMODE_UNIFIED EF_CUDA_64BIT_ADDRESS EF_CUDA_ACCELERATORS EF_CUDA_SM90 EF_CUDA_VIRTUAL_SM(EF_CUDA_SM90)"
	.elftype	@"ET_EXEC"


//--------------------- .nv.info                  --------------------------
	.section	.nv.info,"",@"SHT_CUDA_INFO"
	.align	4


	//----- nvinfo : EIATTR_REGCOUNT
	.align		4
        /*0000*/ 	.byte	0x04, 0x2f
        /*0002*/ 	.short	(.L_1 - .L_0)
	.align		4
.L_0:
        /*0004*/ 	.word	index@(triton_poi_fused_convolution_leaky_relu_leaky_relu_backward_5)
        /*0008*/ 	.word	0x0000000e


	//----- nvinfo : EIATTR_MIN_STACK_SIZE
	.align		4
.L_1:
        /*000c*/ 	.byte	0x04, 0x12
        /*000e*/ 	.short	(.L_3 - .L_2)
	.align		4
.L_2:
        /*0010*/ 	.word	index@(triton_poi_fused_convolution_leaky_relu_leaky_relu_backward_5)
        /*0014*/ 	.word	0x00000000


	//----- nvinfo : EIATTR_FRAME_SIZE
	.align		4
.L_3:
        /*0018*/ 	.byte	0x04, 0x11
        /*001a*/ 	.short	(.L_5 - .L_4)
	.align		4
.L_4:
        /*001c*/ 	.word	index@(triton_poi_fused_convolution_leaky_relu_leaky_relu_backward_5)
        /*0020*/ 	.word	0x00000000


	//----- nvinfo : EIATTR_MIN_STACK_SIZE
	.align		4
.L_5:
        /*0024*/ 	.byte	0x04, 0x12
        /*0026*/ 	.short	(.L_7 - .L_6)
	.align		4
.L_6:
        /*0028*/ 	.word	index@(triton_poi_fused_convolution_leaky_relu_leaky_relu_backward_5)
        /*002c*/ 	.word	0x00000000
.L_7:


//--------------------- .nv.info.triton_poi_fused_convolution_leaky_relu_leaky_relu_backward_5 --------------------------
	.section	.nv.info.triton_poi_fused_convolution_leaky_relu_leaky_relu_backward_5,"",@"SHT_CUDA_INFO"
	.sectionflags	@""
	.align	4


	//----- nvinfo : EIATTR_CUDA_API_VERSION
	.align		4
        /*0000*/ 	.byte	0x04, 0x37
        /*0002*/ 	.short	(.L_9 - .L_8)
.L_8:
        /*0004*/ 	.word	0x0000007c


	//----- nvinfo : EIATTR_KPARAM_INFO
	.align		4
.L_9:
        /*0008*/ 	.byte	0x04, 0x17
        /*000a*/ 	.short	(.L_11 - .L_10)
.L_10:
        /*000c*/ 	.word	0x00000000
        /*0010*/ 	.short	0x0003
        /*0012*/ 	.short	0x0018
        /*0014*/ 	.byte	0x00, 0xf0, 0x11, 0x00


	//----- nvinfo : EIATTR_KPARAM_INFO
	.align		4
.L_11:
        /*0018*/ 	.byte	0x04, 0x17
        /*001a*/ 	.short	(.L_13 - .L_12)
.L_12:
        /*001c*/ 	.word	0x00000000
        /*0020*/ 	.short	0x0002
        /*0022*/ 	.short	0x0010
        /*0024*/ 	.byte	0x00, 0xf4, 0x21, 0x00


	//----- nvinfo : EIATTR_KPARAM_INFO
	.align		4
.L_13:
        /*0028*/ 	.byte	0x04, 0x17
        /*002a*/ 	.short	(.L_15 - .L_14)
.L_14:
        /*002c*/ 	.word	0x00000000
        /*0030*/ 	.short	0x0001
        /*0032*/ 	.short	0x0008
        /*0034*/ 	.byte	0x00, 0xf4, 0x21, 0x00


	//----- nvinfo : EIATTR_KPARAM_INFO
	.align		4
.L_15:
        /*0038*/ 	.byte	0x04, 0x17
        /*003a*/ 	.short	(.L_17 - .L_16)
.L_16:
        /*003c*/ 	.word	0x00000000
        /*0040*/ 	.short	0x0000
        /*0042*/ 	.short	0x0000
        /*0044*/ 	.byte	0x00, 0xf4, 0x21, 0x00


	//----- nvinfo : EIATTR_SPARSE_MMA_MASK
	.align		4
.L_17:
        /*0048*/ 	.byte	0x03, 0x50
        /*004a*/ 	.short	0x0000


	//----- nvinfo : EIATTR_MAXREG_COUNT
	.align		4
        /*004c*/ 	.byte	0x03, 0x1b
        /*004e*/ 	.short	0x00ff


	//----- nvinfo : EIATTR_EXIT_INSTR_OFFSETS
	.align		4
        /*0050*/ 	.byte	0x04, 0x1c
        /*0052*/ 	.short	(.L_19 - .L_18)


	//   ....[0]....
.L_18:
        /*0054*/ 	.word	0x00000270


	//   ....[1]....
        /*0058*/ 	.word	0x00000290


	//----- nvinfo : EIATTR_REQNTID
	.align		4
.L_19:
        /*005c*/ 	.byte	0x04, 0x10
        /*005e*/ 	.short	(.L_21 - .L_20)
.L_20:
        /*0060*/ 	.word	0x00000080
        /*0064*/ 	.word	0x00000001
        /*0068*/ 	.word	0x00000001


	//----- nvinfo : EIATTR_CBANK_PARAM_SIZE
	.align		4
.L_21:
        /*006c*/ 	.byte	0x03, 0x19
        /*006e*/ 	.short	0x001c


	//----- nvinfo : EIATTR_PARAM_CBANK
	.align		4
        /*0070*/ 	.byte	0x04, 0x0a
        /*0072*/ 	.short	(.L_23 - .L_22)
	.align		4
.L_22:
        /*0074*/ 	.word	index@(.nv.constant0.triton_poi_fused_convolution_leaky_relu_leaky_relu_backward_5)
        /*0078*/ 	.short	0x0210
        /*007a*/ 	.short	0x001c


	//----- nvinfo : EIATTR_SW_WAR
	.align		4
.L_23:
        /*007c*/ 	.byte	0x04, 0x36
        /*007e*/ 	.short	(.L_25 - .L_24)
.L_24:
        /*0080*/ 	.word	0x00000008
.L_25:


//--------------------- .nv.callgraph             --------------------------
	.section	.nv.callgraph,"",@"SHT_CUDA_CALLGRAPH"
	.align	4
	.sectionentsize	8
	.align		4
        /*0000*/ 	.word	0x00000000
	.align		4
        /*0004*/ 	.word	0xffffffff
	.align		4
        /*0008*/ 	.word	0x00000000
	.align		4
        /*000c*/ 	.word	0xfffffffe
	.align		4
        /*0010*/ 	.word	0x00000000
	.align		4
        /*0014*/ 	.word	0xfffffffd
	.align		4
        /*0018*/ 	.word	0x00000000
	.align		4
        /*001c*/ 	.word	0xfffffffc


//--------------------- .text.triton_poi_fused_convolution_leaky_relu_leaky_relu_backward_5 --------------------------
	.section	.text.triton_poi_fused_convolution_leaky_relu_leaky_relu_backward_5,"ax",@progbits
	.align	128
        .global         triton_poi_fused_convolution_leaky_relu_leaky_relu_backward_5
        .type           triton_poi_fused_convolution_leaky_relu_leaky_relu_backward_5,@function
        .size           triton_poi_fused_convolution_leaky_relu_leaky_relu_backward_5,(.L_x_1 - triton_poi_fused_convolution_leaky_relu_leaky_relu_backward_5)
        .other          triton_poi_fused_convolution_leaky_relu_leaky_relu_backward_5,@"STO_CUDA_ENTRY STV_DEFAULT"
triton_poi_fused_convolution_leaky_relu_leaky_relu_backward_5:
.text.triton_poi_fused_convolution_leaky_relu_leaky_relu_backward_5:
[----:B------:R-:W0:Y:S02]  /*0000*/  LDC R1, c[0x0][0x28] ;  /* 0x00000a00ff017b82 */ /* 0x000e240000000800 */
[----:B------:R-:W1:Y:S01]  /*0010*/  S2R R0, SR_TID.X ;  /* 0x0000000000007919 */ /* 0x000e620000002100 */
[----:B------:R-:W2:Y:S01]  /*0020*/  LDC.64 R4, c[0x0][0x218] ;  /* 0x00008600ff047b82 */ /* 0x000ea20000000a00 */
[----:B------:R-:W-:Y:S01]  /*0030*/  IMAD.MOV.U32 R11, RZ, RZ, RZ ;  /* 0x000000ffff0b7224 */ /* 0x000fe200078e00ff */
[----:B------:R-:W-:Y:S01]  /*0040*/  ULDC.64 UR4, c[0x0][0x208] ;  /* 0x0000820000047ab9 */ /* 0x000fe20000000a00 */
[----:B------:R-:W3:Y:S01]  /*0050*/  S2R R7, SR_CTAID.X ;  /* 0x0000000000077919 */ /* 0x000ee20000002500 */
[----:B------:R-:W-:Y:S01]  /*0060*/  ULDC.64 UR6, c[0x0][0x220] ;  /* 0x0000880000067ab9 */ /* 0x000fe20000000a00 */
[----:B-1----:R-:W-:Y:S01]  /*0070*/  IMAD.SHL.U32 R0, R0, 0x2, RZ ;  /* 0x0000000200007824 */ /* 0x002fe200078e00ff */
[----:B---3--:R-:W-:-:S04]  /*0080*/  SHF.R.S32.HI R2, RZ, 0x17, R7 ;  /* 0x00000017ff027819 */ /* 0x008fc80000011407 */
[----:B------:R-:W-:Y:S02]  /*0090*/  LOP3.LUT R0, R0, 0xfe, RZ, 0xc0, !PT ;  /* 0x000000fe00007812 */ /* 0x000fe400078ec0ff */
[----:B------:R-:W-:-:S03]  /*00a0*/  SGXT R2, R2, 0x1 ;  /* 0x000000010202781a */ /* 0x000fc60000000200 */
[----:B------:R-:W-:-:S05]  /*00b0*/  IMAD R7, R7, 0x100, R0 ;  /* 0x0000010007077824 */ /* 0x000fca00078e0200 */
[----:B------:R-:W-:Y:S02]  /*00c0*/  LEA.HI R0, R2, R7, RZ, 0x4 ;  /* 0x0000000702007211 */ /* 0x000fe400078f20ff */
[----:B------:R-:W1:Y:S01]  /*00d0*/  LDC.64 R2, c[0x0][0x210] ;  /* 0x00008400ff027b82 */ /* 0x000e620000000a00 */
[----:B------:R-:W-:Y:S02]  /*00e0*/  ISETP.GE.AND P0, PT, R7, 0x100, PT ;  /* 0x000001000700780c */ /* 0x000fe40003f06270 */
[----:B------:R-:W-:-:S04]  /*00f0*/  SHF.R.S32.HI R0, RZ, 0x4, R0 ;  /* 0x00000004ff007819 */ /* 0x000fc80000011400 */
[----:B------:R-:W-:-:S04]  /*0100*/  LEA.HI R6, R0, R0, RZ, 0x2 ;  /* 0x0000000000067211 */ /* 0x000fc800078f10ff */
[----:B------:R-:W-:-:S05]  /*0110*/  LOP3.LUT R9, R6, 0xfffffffc, RZ, 0xc0, !PT ;  /* 0xfffffffc06097812 */ /* 0x000fca00078ec0ff */
[----:B------:R-:W-:Y:S02]  /*0120*/  IMAD.IADD R9, R0, 0x1, -R9 ;  /* 0x0000000100097824 */ /* 0x000fe400078e0a09 */
[----:B------:R-:W-:Y:S02]  /*0130*/  IMAD.MOV.U32 R0, RZ, RZ, RZ ;  /* 0x000000ffff007224 */ /* 0x000fe400078e00ff */
[----:B--2---:R-:W-:Y:S01]  /*0140*/  IMAD.WIDE R4, R9, 0x4, R4 ;  /* 0x0000000409047825 */ /* 0x004fe200078e0204 */
[----:B------:R-:W-:-:S03]  /*0150*/  CS2R R8, SRZ ;  /* 0x0000000000087805 */ /* 0x000fc6000001ff00 */
[----:B-1----:R-:W-:Y:S01]  /*0160*/  IMAD.WIDE R2, R7, 0x4, R2 ;  /* 0x0000000407027825 */ /* 0x002fe200078e0202 */
[----:B------:R-:W2:Y:S04]  /*0170*/  @!P0 LDG.E.EL R11, desc[UR4][R4.64] ;  /* 0x00000004040b8981 */ /* 0x000ea8000c2e1900 */
[----:B------:R1:W2:Y:S04]  /*0180*/  @!P0 LDG.E.64 R8, desc[UR4][R2.64] ;  /* 0x0000000402088981 */ /* 0x0002a8000c1e1b00 */
[----:B------:R-:W3:Y:S01]  /*0190*/  @!P0 LDG.E.EL R0, desc[UR4][R4.64] ;  /* 0x0000000404008981 */ /* 0x000ee2000c2e1900 */
[----:B-1----:R-:W-:-:S04]  /*01a0*/  IADD3 R2, P3, R7, UR6, RZ ;  /* 0x0000000607027c10 */ /* 0x002fc8000ff7e0ff */
[----:B------:R-:W-:Y:S02]  /*01b0*/  LEA.HI.X.SX32 R3, R7, UR7, 0x1, P3 ;  /* 0x0000000707037c11 */ /* 0x000fe400098f0eff */
[----:B--2---:R-:W-:Y:S02]  /*01c0*/  FSETP.GT.AND P2, PT, R8, -R11, PT ;  /* 0x8000000b0800720b */ /* 0x004fe40003f44000 */
[----:B---3--:R-:W-:Y:S01]  /*01d0*/  FSETP.GT.AND P1, PT, R9, -R0, PT ;  /* 0x800000000900720b */ /* 0x008fe20003f24000 */
[----:B------:R-:W-:Y:S01]  /*01e0*/  FADD R8, R11, R8 ;  /* 0x000000080b087221 */ /* 0x000fe20000000000 */
[----:B------:R-:W-:-:S09]  /*01f0*/  FADD R0, R0, R9 ;  /* 0x0000000900007221 */ /* 0x000fd20000000000 */
[----:B------:R-:W-:Y:S02]  /*0200*/  @!P2 FMUL R8, R8, 0.20000000298023223877 ;  /* 0x3e4ccccd0808a820 */ /* 0x000fe40000400000 */
[----:B------:R-:W-:-:S03]  /*0210*/  @!P1 FMUL R0, R0, 0.20000000298023223877 ;  /* 0x3e4ccccd00009820 */ /* 0x000fc60000400000 */
[----:B------:R-:W-:Y:S02]  /*0220*/  FSETP.GT.AND P2, PT, R8, RZ, PT ;  /* 0x000000ff0800720b */ /* 0x000fe40003f44000 */
[----:B------:R-:W-:Y:S02]  /*0230*/  FSETP.GT.AND P1, PT, R0, RZ, PT ;  /* 0x000000ff0000720b */ /* 0x000fe40003f24000 */
[----:B------:R-:W-:Y:S02]  /*0240*/  SEL R0, RZ, 0x1, !P2 ;  /* 0x00000001ff007807 */ /* 0x000fe40005000000 */
[----:B------:R-:W-:-:S05]  /*0250*/  SEL R5, RZ, 0x100, !P1 ;  /* 0x00000100ff057807 */ /* 0x000fca0004800000 */
[----:B------:R-:W-:Y:S01]  /*0260*/  IMAD.IADD R5, R0, 0x1, R5 ;  /* 0x0000000100057824 */ /* 0x000fe200078e0205 */
[----:B------:R-:W-:Y:S06]  /*0270*/  @P0 EXIT ;  /* 0x000000000000094d */ /* 0x000fec0003800000 */
[----:B------:R-:W-:Y:S01]  /*0280*/  STG.E.U16 desc[UR4][R2.64], R5 ;  /* 0x0000000502007986 */ /* 0x000fe2000c101504 */
[----:B------:R-:W-:Y:S05]  /*0290*/  EXIT ;  /* 0x000000000000794d */ /* 0x000fea0003800000 */
.L_x_0:
[----:B------:R-:W-:-:S00]  /*02a0*/  BRA `(.L_x_0) ;  /* 0xfffffffc00fc7947 */ /* 0x000fc0000383ffff */
[----:B------:R-:W-:-:S00]  /*02b0*/  NOP ;  /* 0x0000000000007918 */ /* 0x000fc00000000000 */
        /* <DEDUP_REMOVED lines=12> */
.L_x_1:


//--------------------- .nv.constant0.triton_poi_fused_convolution_leaky_relu_leaky_relu_backward_5 --------------------------
	.section	.nv.constant0.triton_poi_fused_convolution_leaky_relu_leaky_relu_backward_5,"a",@progbits
	.sectionflags	@""
	.align	4
.nv.constant0.triton_poi_fused_convolution_leaky_relu_leaky_relu_backward_5:
	.zero		556
